	.headerflags	@"EF_CUDA_TEXMODE_UNIFIED EF_CUDA_64BIT_ADDRESS EF_CUDA_ACCELERATORS EF_CUDA_SM90 EF_CUDA_VIRTUAL_SM(EF_CUDA_SM90)"
	.elftype	@"ET_EXEC"


//--------------------- .nv.info                  --------------------------
	.section	.nv.info,"",@"SHT_CUDA_INFO"
	.align	4


	//----- nvinfo : EIATTR_REGCOUNT
	.align		4
        /*0000*/ 	.byte	0x04, 0x2f
        /*0002*/ 	.short	(.L_1 - .L_0)
	.align		4
.L_0:
        /*0004*/ 	.word	index@(triton_per_fused_mv_0)
        /*0008*/ 	.word	0x0000000f


	//----- nvinfo : EIATTR_MIN_STACK_SIZE
	.align		4
.L_1:
        /*000c*/ 	.byte	0x04, 0x12
        /*000e*/ 	.short	(.L_3 - .L_2)
	.align		4
.L_2:
        /*0010*/ 	.word	index@(triton_per_fused_mv_0)
        /*0014*/ 	.word	0x00000000


	//----- nvinfo : EIATTR_FRAME_SIZE
	.align		4
.L_3:
        /*0018*/ 	.byte	0x04, 0x11
        /*001a*/ 	.short	(.L_5 - .L_4)
	.align		4
.L_4:
        /*001c*/ 	.word	index@(triton_per_fused_mv_0)
        /*0020*/ 	.word	0x00000000


	//----- nvinfo : EIATTR_MIN_STACK_SIZE
	.align		4
.L_5:
        /*0024*/ 	.byte	0x04, 0x12
        /*0026*/ 	.short	(.L_7 - .L_6)
	.align		4
.L_6:
        /*0028*/ 	.word	index@(triton_per_fused_mv_0)
        /*002c*/ 	.word	0x00000000
.L_7:


//--------------------- .nv.info.triton_per_fused_mv_0 --------------------------
	.section	.nv.info.triton_per_fused_mv_0,"",@"SHT_CUDA_INFO"
	.sectionflags	@""
	.align	4


	//----- nvinfo : EIATTR_CUDA_API_VERSION
	.align		4
        /*0000*/ 	.byte	0x04, 0x37
        /*0002*/ 	.short	(.L_9 - .L_8)
.L_8:
        /*0004*/ 	.word	0x0000007c


	//----- nvinfo : EIATTR_KPARAM_INFO
	.align		4
.L_9:
        /*0008*/ 	.byte	0x04, 0x17
        /*000a*/ 	.short	(.L_11 - .L_10)
.L_10:
        /*000c*/ 	.word	0x00000000
        /*0010*/ 	.short	0x0004
        /*0012*/ 	.short	0x001c
        /*0014*/ 	.byte	0x00, 0xf0, 0x11, 0x00


	//----- nvinfo : EIATTR_KPARAM_INFO
	.align		4
.L_11:
        /*0018*/ 	.byte	0x04, 0x17
        /*001a*/ 	.short	(.L_13 - .L_12)
.L_12:
        /*001c*/ 	.word	0x00000000
        /*0020*/ 	.short	0x0003
        /*0022*/ 	.short	0x0018
        /*0024*/ 	.byte	0x00, 0xf0, 0x11, 0x00


	//----- nvinfo : EIATTR_KPARAM_INFO
	.align		4
.L_13:
        /*0028*/ 	.byte	0x04, 0x17
        /*002a*/ 	.short	(.L_15 - .L_14)
.L_14:
        /*002c*/ 	.word	0x00000000
        /*0030*/ 	.short	0x0002
        /*0032*/ 	.short	0x0010
        /*0034*/ 	.byte	0x00, 0xf4, 0x21, 0x00


	//----- nvinfo : EIATTR_KPARAM_INFO
	.align		4
.L_15:
        /*0038*/ 	.byte	0x04, 0x17
        /*003a*/ 	.short	(.L_17 - .L_16)
.L_16:
        /*003c*/ 	.word	0x00000000
        /*0040*/ 	.short	0x0001
        /*0042*/ 	.short	0x0008
        /*0044*/ 	.byte	0x00, 0xf4, 0x21, 0x00


	//----- nvinfo : EIATTR_KPARAM_INFO
	.align		4
.L_17:
        /*0048*/ 	.byte	0x04, 0x17
        /*004a*/ 	.short	(.L_19 - .L_18)
.L_18:
        /*004c*/ 	.word	0x00000000
        /*0050*/ 	.short	0x0000
        /*0052*/ 	.short	0x0000
        /*0054*/ 	.byte	0x00, 0xf4, 0x21, 0x00


	//----- nvinfo : EIATTR_SPARSE_MMA_MASK
	.align		4
.L_19:
        /*0058*/ 	.byte	0x03, 0x50
        /*005a*/ 	.short	0x0000


	//----- nvinfo : EIATTR_MAXREG_COUNT
	.align		4
        /*005c*/ 	.byte	0x03, 0x1b
        /*005e*/ 	.short	0x00ff


	//----- nvinfo : EIATTR_COOP_GROUP_MASK_REGIDS
	.align		4
        /*0060*/ 	.byte	0x04, 0x29
        /*0062*/ 	.short	(.L_21 - .L_20)


	//   ....[0]....
.L_20:
        /*0064*/ 	.word	0xffffffff


	//   ....[1]....
        /*0068*/ 	.word	0xffffffff


	//   ....[2]....
        /*006c*/ 	.word	0xffffffff


	//   ....[3]....
        /*0070*/ 	.word	0xffffffff


	//   ....[4]....
        /*0074*/ 	.word	0xffffffff


	//   ....[5]....
        /*0078*/ 	.word	0xffffffff


	//----- nvinfo : EIATTR_COOP_GROUP_INSTR_OFFSETS
	.align		4
.L_21:
        /*007c*/ 	.byte	0x04, 0x28
        /*007e*/ 	.short	(.L_23 - .L_22)


	//   ....[0]....
.L_22:
        /*0080*/ 	.word	0x000001c0


	//   ....[1]....
        /*0084*/ 	.word	0x000001e0


	//   ....[2]....
        /*0088*/ 	.word	0x00000200


	//   ....[3]....
        /*008c*/ 	.word	0x00000220


	//   ....[4]....
        /*0090*/ 	.word	0x00000240


	//   ....[5]....
        /*0094*/ 	.word	0x000002d0


	//----- nvinfo : EIATTR_EXIT_INSTR_OFFSETS
	.align		4
.L_23:
        /*0098*/ 	.byte	0x04, 0x1c
        /*009a*/ 	.short	(.L_25 - .L_24)


	//   ....[0]....
.L_24:
        /*009c*/ 	.word	0x00000320


	//   ....[1]....
        /*00a0*/ 	.word	0x00000370


	//----- nvinfo : EIATTR_REQNTID
	.align		4
.L_25:
        /*00a4*/ 	.byte	0x04, 0x10
        /*00a6*/ 	.short	(.L_27 - .L_26)
.L_26:
        /*00a8*/ 	.word	0x00000040
        /*00ac*/ 	.word	0x00000001
        /*00b0*/ 	.word	0x00000001


	//----- nvinfo : EIATTR_CBANK_PARAM_SIZE
	.align		4
.L_27:
        /*00b4*/ 	.byte	0x03, 0x19
        /*00b6*/ 	.short	0x0020


	//----- nvinfo : EIATTR_PARAM_CBANK
	.align		4
        /*00b8*/ 	.byte	0x04, 0x0a
        /*00ba*/ 	.short	(.L_29 - .L_28)
	.align		4
.L_28:
        /*00bc*/ 	.word	index@(.nv.constant0.triton_per_fused_mv_0)
        /*00c0*/ 	.short	0x0210
        /*00c2*/ 	.short	0x0020


	//----- nvinfo : EIATTR_SW_WAR
	.align		4
.L_29:
        /*00c4*/ 	.byte	0x04, 0x36
        /*00c6*/ 	.short	(.L_31 - .L_30)
.L_30:
        /*00c8*/ 	.word	0x00000008
.L_31:


//--------------------- .nv.callgraph             --------------------------
	.section	.nv.callgraph,"",@"SHT_CUDA_CALLGRAPH"
	.align	4
	.sectionentsize	8
	.align		4
        /*0000*/ 	.word	0x00000000
	.align		4
        /*0004*/ 	.word	0xffffffff
	.align		4
        /*0008*/ 	.word	0x00000000
	.align		4
        /*000c*/ 	.word	0xfffffffe
	.align		4
        /*0010*/ 	.word	0x00000000
	.align		4
        /*0014*/ 	.word	0xfffffffd
	.align		4
        /*0018*/ 	.word	0x00000000
	.align		4
        /*001c*/ 	.word	0xfffffffc


//--------------------- .text.triton_per_fused_mv_0 --------------------------
	.section	.text.triton_per_fused_mv_0,"ax",@progbits
	.sectionflags	@"SHF_BARRIERS=1"
	.align	128
        .global         triton_per_fused_mv_0
        .type           triton_per_fused_mv_0,@function
        .size           triton_per_fused_mv_0,(.L_x_1 - triton_per_fused_mv_0)
        .other          triton_per_fused_mv_0,@"STO_CUDA_ENTRY STV_DEFAULT"
triton_per_fused_mv_0:
.text.triton_per_fused_mv_0:
[----:B------:R-:W0:Y:S02]  /*0000*/  LDC R1, c[0x0][0x28] ;  /* 0x00000a00ff017b82 */ /* 0x000e240000000800 */
[----:B------:R-:W1:Y:S01]  /*0010*/  S2R R12, SR_TID.X ;  /* 0x00000000000c7919 */ /* 0x000e620000002100 */
[----:B------:R-:W2:Y:S01]  /*0020*/  LDC.64 R4, c[0x0][0x210] ;  /* 0x00008400ff047b82 */ /* 0x000ea20000000a00 */
[----:B------:R-:W-:Y:S01]  /*0030*/  ULDC.64 UR6, c[0x0][0x208] ;  /* 0x0000820000067ab9 */ /* 0x000fe20000000a00 */
[----:B------:R-:W3:Y:S06]  /*0040*/  S2R R0, SR_CTAID.X ;  /* 0x0000000000007919 */ /* 0x000eec0000002500 */
[----:B------:R-:W4:Y:S01]  /*0050*/  LDC.64 R6, c[0x0][0x218] ;  /* 0x00008600ff067b82 */ /* 0x000f220000000a00 */
[C---:B-1----:R-:W-:Y:S01]  /*0060*/  IMAD.SHL.U32 R3, R12.reuse, 0x8, RZ ;  /* 0x000000080c037824 */ /* 0x042fe200078e00ff */
[----:B------:R-:W-:-:S02]  /*0070*/  LOP3.LUT R8, R12, 0xf, RZ, 0xc0, !PT ;  /* 0x0000000f0c087812 */ /* 0x000fc400078ec0ff */
[----:B---3--:R-:W-:Y:S02]  /*0080*/  ISETP.GE.AND P0, PT, R0, 0x8, PT ;  /* 0x000000080000780c */ /* 0x008fe40003f06270 */
[----:B------:R-:W-:-:S05]  /*0090*/  LOP3.LUT R3, R3, 0x180, RZ, 0xc0, !PT ;  /* 0x0000018003037812 */ /* 0x000fca00078ec0ff */
[----:B------:R-:W-:-:S04]  /*00a0*/  IMAD R3, R0, 0x10, R3 ;  /* 0x0000001000037824 */ /* 0x000fc800078e0203 */
[----:B------:R-:W-:Y:S02]  /*00b0*/  IMAD.IADD R3, R3, 0x1, R8 ;  /* 0x0000000103037824 */ /* 0x000fe400078e0208 */
[----:B------:R-:W-:Y:S02]  /*00c0*/  IMAD.MOV.U32 R8, RZ, RZ, RZ ;  /* 0x000000ffff087224 */ /* 0x000fe400078e00ff */
[----:B--2---:R-:W-:Y:S01]  /*00d0*/  IMAD.WIDE R4, R3, 0x4, R4 ;  /* 0x0000000403047825 */ /* 0x004fe200078e0204 */
[----:B------:R-:W-:-:S04]  /*00e0*/  LOP3.LUT R3, R12, 0x3f, RZ, 0xc0, !PT ;  /* 0x0000003f0c037812 */ /* 0x000fc800078ec0ff */
[----:B------:R-:W2:Y:S01]  /*00f0*/  @!P0 LDG.E R8, desc[UR6][R4.64] ;  /* 0x0000000604088981 */ /* 0x000ea2000c1e1900 */
[----:B----4-:R-:W-:-:S06]  /*0100*/  IMAD.WIDE.U32 R6, R3, 0x4, R6 ;  /* 0x0000000403067825 */ /* 0x010fcc00078e0006 */
[----:B------:R1:W3:Y:S01]  /*0110*/  LDG.E.EL R7, desc[UR6][R6.64] ;  /* 0x0000000606077981 */ /* 0x0002e2000c2e1900 */
[----:B------:R-:W4:Y:S01]  /*0120*/  S2UR UR5, SR_CgaCtaId ;  /* 0x00000000000579c3 */ /* 0x000f220000008800 */
[----:B------:R-:W-:Y:S01]  /*0130*/  LOP3.LUT P1, RZ, R12, 0x1f, RZ, 0xc0, !PT ;  /* 0x0000001f0cff7812 */ /* 0x000fe2000782c0ff */
[----:B------:R-:W-:Y:S01]  /*0140*/  UMOV UR4, 0x400 ;  /* 0x0000040000047882 */ /* 0x000fe20000000000 */
[----:B-1----:R-:W-:-:S04]  /*0150*/  SHF.R.U32.HI R6, RZ, 0x3, R12 ;  /* 0x00000003ff067819 */ /* 0x002fc8000001160c */
[----:B------:R-:W-:Y:S01]  /*0160*/  LOP3.LUT R6, R6, 0x4, RZ, 0xc0, !PT ;  /* 0x0000000406067812 */ /* 0x000fe200078ec0ff */
[----:B----4-:R-:W-:Y:S01]  /*0170*/  UPRMT UR4, UR5, 0x654, UR4 ;  /* 0x0000065405047896 */ /* 0x010fe20008000004 */
[----:B------:R-:W-:Y:S02]  /*0180*/  ISETP.GE.AND P2, PT, R12, 0x2, PT ;  /* 0x000000020c00780c */ /* 0x000fe40003f46270 */
[----:B--2---:R-:W-:-:S05]  /*0190*/  SEL R8, R8, RZ, !P0 ;  /* 0x000000ff08087207 */ /* 0x004fca0004000000 */
[----:B---3--:R-:W-:-:S05]  /*01a0*/  FMUL R8, R8, R7 ;  /* 0x0000000708087220 */ /* 0x008fca0000400000 */
[----:B------:R-:W-:-:S05]  /*01b0*/  FSEL R8, R8, RZ, !P0 ;  /* 0x000000ff08087208 */ /* 0x000fca0004000000 */
[----:B------:R-:W1:Y:S02]  /*01c0*/  SHFL.BFLY PT, R9, R8, 0x10, 0x1f ;  /* 0x0e001f0008097f89 */ /* 0x000e6400000e0000 */
[----:B-1----:R-:W-:-:S05]  /*01d0*/  FADD R9, R8, R9 ;  /* 0x0000000908097221 */ /* 0x002fca0000000000 */
        /* <DEDUP_REMOVED lines=8> */
[----:B------:R-:W-:Y:S01]  /*0260*/  @!P1 STS [R6+UR4], R9 ;  /* 0x0000000906009988 */ /* 0x000fe20008000804 */
[C---:B------:R-:W-:Y:S01]  /*0270*/  LEA R5, R12.reuse, UR4, 0x2 ;  /* 0x000000040c057c11 */ /* 0x040fe2000f8e10ff */
[----:B------:R-:W-:Y:S06]  /*0280*/  BAR.SYNC.DEFER_BLOCKING 0x0 ;  /* 0x0000000000007b1d */ /* 0x000fec0000010000 */
[----:B------:R-:W1:Y:S01]  /*0290*/  @!P2 LDS R2, [R5] ;  /* 0x000000000502a984 */ /* 0x000e620000000800 */
[----:B------:R-:W-:-:S04]  /*02a0*/  LOP3.LUT R4, R12, 0x1, RZ, 0xc0, !PT ;  /* 0x000000010c047812 */ /* 0x000fc800078ec0ff */
[----:B------:R-:W-:-:S04]  /*02b0*/  ISETP.NE.U32.AND P1, PT, R4, 0x1, PT ;  /* 0x000000010400780c */ /* 0x000fc80003f25070 */
[----:B------:R-:W-:Y:S01]  /*02c0*/  ISETP.LT.AND P1, PT, R12, 0x2, P1 ;  /* 0x000000020c00780c */ /* 0x000fe20000f21270 */
[----:B-1----:R-:W1:Y:S01]  /*02d0*/  SHFL.BFLY PT, R7, R2, 0x1, 0x1f ;  /* 0x0c201f0002077f89 */ /* 0x002e6200000e0000 */
[----:B------:R-:W-:Y:S01]  /*02e0*/  ISETP.EQ.AND P0, PT, R3, RZ, !P0 ;  /* 0x000000ff0300720c */ /* 0x000fe20004702270 */
[----:B-1----:R-:W-:-:S10]  /*02f0*/  FADD R4, R2, R7 ;  /* 0x0000000702047221 */ /* 0x002fd40000000000 */
[----:B------:R1:W-:Y:S01]  /*0300*/  @P1 STS [R5], R4 ;  /* 0x0000000405001388 */ /* 0x0003e20000000800 */
[----:B------:R-:W-:Y:S06]  /*0310*/  BAR.SYNC.DEFER_BLOCKING 0x0 ;  /* 0x0000000000007b1d */ /* 0x000fec0000010000 */
[----:B-1----:R-:W-:Y:S05]  /*0320*/  @!P0 EXIT ;  /* 0x000000000000894d */ /* 0x002fea0003800000 */
[----:B------:R-:W0:Y:S01]  /*0330*/  LDS R5, [UR4] ;  /* 0x00000004ff057984 */ /* 0x000e220008000800 */
[----:B------:R-:W1:Y:S02]  /*0340*/  LDC.64 R2, c[0x0][0x220] ;  /* 0x00008800ff027b82 */ /* 0x000e640000000a00 */
[----:B-1----:R-:W-:-:S05]  /*0350*/  IMAD.WIDE R2, R0, 0x4, R2 ;  /* 0x0000000400027825 */ /* 0x002fca00078e0202 */
[----:B0-----:R-:W-:Y:S01]  /*0360*/  STG.E desc[UR6][R2.64], R5 ;  /* 0x0000000502007986 */ /* 0x001fe2000c101906 */
[----:B------:R-:W-:Y:S05]  /*0370*/  EXIT ;  /* 0x000000000000794d */ /* 0x000fea0003800000 */
.L_x_0:
[----:B------:R-:W-:-:S00]  /*0380*/  BRA `(.L_x_0) ;  /* 0xfffffffc00fc7947 */ /* 0x000fc0000383ffff */
[----:B------:R-:W-:-:S00]  /*0390*/  NOP ;  /* 0x0000000000007918 */ /* 0x000fc00000000000 */
        /* <DEDUP_REMOVED lines=14> */
.L_x_1:


//--------------------- .nv.shared.triton_per_fused_mv_0 --------------------------
	.section	.nv.shared.triton_per_fused_mv_0,"aw",@nobits
	.sectionflags	@""
	.align	16
	.zero		1024


//--------------------- .nv.constant0.triton_per_fused_mv_0 --------------------------
	.section	.nv.constant0.triton_per_fused_mv_0,"a",@progbits
	.sectionflags	@""
	.align	4
.nv.constant0.triton_per_fused_mv_0:
	.zero		560
